//
// Generated by NVIDIA NVVM Compiler
//
// Compiler Build ID: CL-36424714
// Cuda compilation tools, release 13.0, V13.0.88
// Based on NVVM 20.0.0
//

.version 9.0
.target sm_100
.address_size 64


.func _Z8backtestP8Strategy(
	.param .b64 _Z8backtestP8Strategy_param_0
)
{
	.reg .b64 	%rd<2>;
	.reg .b64 	%fd<3>;

	ld.param.u64 	%rd1, [_Z8backtestP8Strategy_param_0];
	ld.f64 	%fd1, [%rd1];
	add.f64 	%fd2, %fd1, 0d3FF0000000000000;
	st.f64 	[%rd1], %fd2;
	ret;

}
	// .globl	_Z11runBacktestP8Strategy
.visible .entry _Z11runBacktestP8Strategy(
	.param .u64 .ptr .align 1 _Z11runBacktestP8Strategy_param_0
)
{
	.reg .pred 	%p<2>;
	.reg .b32 	%r<5>;
	.reg .b64 	%rd<7>;

	ld.param.u64 	%rd1, [_Z11runBacktestP8Strategy_param_0];
	mov.u32 	%r2, %ctaid.x;
	mov.u32 	%r3, %ntid.x;
	mov.u32 	%r4, %tid.x;
	mad.lo.s32 	%r1, %r2, %r3, %r4;
	setp.gt.s32 	%p1, %r1, 249999;
	@%p1 bra 	$L__BB1_2;
	cvta.to.global.u64 	%rd2, %rd1;
	mul.wide.s32 	%rd3, %r1, 16;
	add.s64 	%rd4, %rd2, %rd3;
	ld.global.u64 	%rd5, [%rd4+8];
	add.s64 	%rd6, %rd1, %rd3;
	{ // callseq 0, 0
	.param .b64 param0;
	st.param.b64 	[param0], %rd6;
	prototype_0 : .callprototype ()_ (.param .b64 _);
	call 
	%rd5, 
	(
	param0
	)
	, prototype_0;
	} // callseq 0
$L__BB1_2:
	ret;

}
	// .globl	_Z20initializeStrategiesP8Strategy
.visible .entry _Z20initializeStrategiesP8Strategy(
	.param .u64 .ptr .align 1 _Z20initializeStrategiesP8Strategy_param_0
)
{
	.reg .pred 	%p<2>;
	.reg .b32 	%r<6>;
	.reg .b64 	%rd<6>;
	.reg .b64 	%fd<2>;

	ld.param.u64 	%rd1, [_Z20initializeStrategiesP8Strategy_param_0];
	mov.u32 	%r2, %ctaid.x;
	mov.u32 	%r3, %ntid.x;
	mov.u32 	%r4, %tid.x;
	mad.lo.s32 	%r1, %r2, %r3, %r4;
	setp.gt.s32 	%p1, %r1, 249999;
	@%p1 bra 	$L__BB2_2;
	cvta.to.global.u64 	%rd2, %rd1;
	add.s32 	%r5, %r1, 10000;
	cvt.rn.f64.s32 	%fd1, %r5;
	mul.wide.s32 	%rd3, %r1, 16;
	add.s64 	%rd4, %rd2, %rd3;
	st.global.f64 	[%rd4], %fd1;
	mov.u64 	%rd5, _Z8backtestP8Strategy;
	st.global.u64 	[%rd4+8], %rd5;
$L__BB2_2:
	ret;

}


// ===== COMPILED SASS (sm_100) =====

	.target	sm_100

	.elftype	@"ET_EXEC"


//--------------------- .note.nv.tkinfo           --------------------------
	.section	.note.nv.tkinfo,"",@"SHT_NOTE"
	.sectionflags	@"SHF_NOTE_NV_TKINFO"
	.tkinfo
        /*0018*/ 	.word	0x00000002
        /*0030*/ 	.string	""
        /*0030*/ 	.string	"ptxas"
        /*0030*/ 	.string	"Cuda compilation tools, release 13.0, V13.0.88"
        /*0030*/ 	.string	"Build cuda_13.0.r13.0/compiler.36424714_0"
        /*0030*/ 	.string	"-arch sm_100 -m 64 "



//--------------------- .note.nv.cuinfo           --------------------------
	.section	.note.nv.cuinfo,"",@"SHT_NOTE"
	.sectionflags	@"SHF_NOTE_NV_CUINFO"
        /*0018*/ 	.short	0x0002
        /*001a*/ 	.short	0x0064
        /*001c*/ 	.short	0x0082
	.zero		2


//--------------------- .nv.info                  --------------------------
	.section	.nv.info,"",@"SHT_CUDA_INFO"
	.align	4


	//----- nvinfo : EIATTR_REGCOUNT
	.align		4
        /*0000*/ 	.byte	0x04, 0x2f
        /*0002*/ 	.short	(.L_1 - .L_0)
	.align		4
.L_0:
        /*0004*/ 	.word	index@(_Z11runBacktestP8Strategy)
        /*0008*/ 	.word	0x00000018


	//----- nvinfo : EIATTR_FRAME_SIZE
	.align		4
.L_1:
        /*000c*/ 	.byte	0x04, 0x11
        /*000e*/ 	.short	(.L_3 - .L_2)
	.align		4
.L_2:
        /*0010*/ 	.word	index@($_Z11runBacktestP8Strategy$_Z8backtestP8Strategy)
        /*0014*/ 	.word	0x00000008


	//----- nvinfo : EIATTR_FRAME_SIZE
	.align		4
.L_3:
        /*0018*/ 	.byte	0x04, 0x11
        /*001a*/ 	.short	(.L_5 - .L_4)
	.align		4
.L_4:
        /*001c*/ 	.word	index@(_Z11runBacktestP8Strategy)
        /*0020*/ 	.word	0x00000008


	//----- nvinfo : EIATTR_REGCOUNT
	.align		4
.L_5:
        /*0024*/ 	.byte	0x04, 0x2f
        /*0026*/ 	.short	(.L_7 - .L_6)
	.align		4
.L_6:
        /*0028*/ 	.word	index@(_Z20initializeStrategiesP8Strategy)
        /*002c*/ 	.word	0x00000018


	//----- nvinfo : EIATTR_FRAME_SIZE
	.align		4
.L_7:
        /*0030*/ 	.byte	0x04, 0x11
        /*0032*/ 	.short	(.L_9 - .L_8)
	.align		4
.L_8:
        /*0034*/ 	.word	index@($_Z20initializeStrategiesP8Strategy$_Z8backtestP8Strategy)
        /*0038*/ 	.word	0x00000000


	//----- nvinfo : EIATTR_FRAME_SIZE
	.align		4
.L_9:
        /*003c*/ 	.byte	0x04, 0x11
        /*003e*/ 	.short	(.L_11 - .L_10)
	.align		4
.L_10:
        /*0040*/ 	.word	index@(_Z20initializeStrategiesP8Strategy)
        /*0044*/ 	.word	0x00000000


	//----- nvinfo : EIATTR_MIN_STACK_SIZE
	.align		4
.L_11:
        /*0048*/ 	.byte	0x04, 0x12
        /*004a*/ 	.short	(.L_13 - .L_12)
	.align		4
.L_12:
        /*004c*/ 	.word	index@(_Z20initializeStrategiesP8Strategy)
        /*0050*/ 	.word	0x00000000


	//----- nvinfo : EIATTR_MIN_STACK_SIZE
	.align		4
.L_13:
        /*0054*/ 	.byte	0x04, 0x12
        /*0056*/ 	.short	(.L_15 - .L_14)
	.align		4
.L_14:
        /*0058*/ 	.word	index@(_Z11runBacktestP8Strategy)
        /*005c*/ 	.word	0x00000008
.L_15:


//--------------------- .nv.compat                --------------------------
	.section	.nv.compat,"",@"SHT_CUDA_COMPAT_INFO"
	.align	4
        /*0000*/ 	.byte	0x02, 0x09, 0x00, 0x00, 0x02, 0x02, 0x01, 0x00, 0x02, 0x05, 0x05, 0x00, 0x03, 0x07, 0x01, 0x01
        /*0010*/ 	.byte	0x02, 0x03, 0x00, 0x00, 0x02, 0x06, 0x01, 0x00, 0x04, 0x0b, 0x08, 0x00, 0x01, 0x00, 0x00, 0x00
        /*0020*/ 	.byte	0x00, 0x00, 0x00, 0x00


//--------------------- .nv.info._Z20initializeStrategiesP8Strategy --------------------------
	.section	.nv.info._Z20initializeStrategiesP8Strategy,"",@"SHT_CUDA_INFO"
	.sectionflags	@""
	.align	4


	//----- nvinfo : EIATTR_CUDA_API_VERSION
	.align		4
        /*0000*/ 	.byte	0x04, 0x37
        /*0002*/ 	.short	(.L_17 - .L_16)
.L_16:
        /*0004*/ 	.word	0x00000082


	//----- nvinfo : EIATTR_KPARAM_INFO
	.align		4
.L_17:
        /*0008*/ 	.byte	0x04, 0x17
        /*000a*/ 	.short	(.L_19 - .L_18)
.L_18:
        /*000c*/ 	.word	0x00000000
        /*0010*/ 	.short	0x0000
        /*0012*/ 	.short	0x0000
        /*0014*/ 	.byte	0x00, 0xf5, 0x21, 0x00


	//----- nvinfo : EIATTR_SPARSE_MMA_MASK
	.align		4
.L_19:
        /*0018*/ 	.byte	0x03, 0x50
        /*001a*/ 	.short	0x0000


	//----- nvinfo : EIATTR_MAXREG_COUNT
	.align		4
        /*001c*/ 	.byte	0x03, 0x1b
        /*001e*/ 	.short	0x00ff


	//----- nvinfo : EIATTR_MERCURY_ISA_VERSION
	.align		4
        /*0020*/ 	.byte	0x03, 0x5f
        /*0022*/ 	.short	0x0101


	//----- nvinfo : EIATTR_VRC_CTA_INIT_COUNT
	.align		4
        /*0024*/ 	.byte	0x02, 0x4a
	.zero		1
	.zero		1


	//----- nvinfo : EIATTR_EXIT_INSTR_OFFSETS
	.align		4
        /*0028*/ 	.byte	0x04, 0x1c
        /*002a*/ 	.short	(.L_21 - .L_20)


	//   ....[0]....
.L_20:
        /*002c*/ 	.word	0x00000060


	//   ....[1]....
        /*0030*/ 	.word	0x00000100


	//----- nvinfo : EIATTR_CBANK_PARAM_SIZE
	.align		4
.L_21:
        /*0034*/ 	.byte	0x03, 0x19
        /*0036*/ 	.short	0x0008


	//----- nvinfo : EIATTR_PARAM_CBANK
	.align		4
        /*0038*/ 	.byte	0x04, 0x0a
        /*003a*/ 	.short	(.L_23 - .L_22)
	.align		4
.L_22:
        /*003c*/ 	.word	index@(.nv.constant0._Z20initializeStrategiesP8Strategy)
        /*0040*/ 	.short	0x0380
        /*0042*/ 	.short	0x0008


	//----- nvinfo : EIATTR_SW_WAR
	.align		4
.L_23:
        /*0044*/ 	.byte	0x04, 0x36
        /*0046*/ 	.short	(.L_25 - .L_24)
.L_24:
        /*0048*/ 	.word	0x00000008
.L_25:


//--------------------- .nv.info._Z11runBacktestP8Strategy --------------------------
	.section	.nv.info._Z11runBacktestP8Strategy,"",@"SHT_CUDA_INFO"
	.sectionflags	@""
	.align	4


	//----- nvinfo : EIATTR_CUDA_API_VERSION
	.align		4
        /*0000*/ 	.byte	0x04, 0x37
        /*0002*/ 	.short	(.L_27 - .L_26)
.L_26:
        /*0004*/ 	.word	0x00000082


	//----- nvinfo : EIATTR_KPARAM_INFO
	.align		4
.L_27:
        /*0008*/ 	.byte	0x04, 0x17
        /*000a*/ 	.short	(.L_29 - .L_28)
.L_28:
        /*000c*/ 	.word	0x00000000
        /*0010*/ 	.short	0x0000
        /*0012*/ 	.short	0x0000
        /*0014*/ 	.byte	0x00, 0xf5, 0x21, 0x00


	//----- nvinfo : EIATTR_SPARSE_MMA_MASK
	.align		4
.L_29:
        /*0018*/ 	.byte	0x03, 0x50
        /*001a*/ 	.short	0x0000


	//----- nvinfo : EIATTR_MAXREG_COUNT
	.align		4
        /*001c*/ 	.byte	0x03, 0x1b
        /*001e*/ 	.short	0x00ff


	//----- nvinfo : EIATTR_MERCURY_ISA_VERSION
	.align		4
        /*0020*/ 	.byte	0x03, 0x5f
        /*0022*/ 	.short	0x0101


	//----- nvinfo : EIATTR_VRC_CTA_INIT_COUNT
	.align		4
        /*0024*/ 	.byte	0x02, 0x4a
	.zero		1
	.zero		1


	//----- nvinfo : EIATTR_EXIT_INSTR_OFFSETS
	.align		4
        /*0028*/ 	.byte	0x04, 0x1c
        /*002a*/ 	.short	(.L_31 - .L_30)


	//   ....[0]....
.L_30:
        /*002c*/ 	.word	0x00000060


	//   ....[1]....
        /*0030*/ 	.word	0x00000130


	//----- nvinfo : EIATTR_CRS_STACK_SIZE
	.align		4
.L_31:
        /*0034*/ 	.byte	0x04, 0x1e
        /*0036*/ 	.short	(.L_33 - .L_32)
.L_32:
        /*0038*/ 	.word	0x00000000


	//----- nvinfo : EIATTR_CBANK_PARAM_SIZE
	.align		4
.L_33:
        /*003c*/ 	.byte	0x03, 0x19
        /*003e*/ 	.short	0x0008


	//----- nvinfo : EIATTR_PARAM_CBANK
	.align		4
        /*0040*/ 	.byte	0x04, 0x0a
        /*0042*/ 	.short	(.L_35 - .L_34)
	.align		4
.L_34:
        /*0044*/ 	.word	index@(.nv.constant0._Z11runBacktestP8Strategy)
        /*0048*/ 	.short	0x0380
        /*004a*/ 	.short	0x0008


	//----- nvinfo : EIATTR_SW_WAR
	.align		4
.L_35:
        /*004c*/ 	.byte	0x04, 0x36
        /*004e*/ 	.short	(.L_37 - .L_36)
.L_36:
        /*0050*/ 	.word	0x00000008
.L_37:


//--------------------- .nv.callgraph             --------------------------
	.section	.nv.callgraph,"",@"SHT_CUDA_CALLGRAPH"
	.align	4
	.sectionentsize	8
	.align		4
        /*0000*/ 	.word	0x00000000
	.align		4
        /*0004*/ 	.word	0xffffffff
	.align		4
        /*0008*/ 	.word	0x00000000
	.align		4
        /*000c*/ 	.word	0xfffffffe
	.align		4
        /*0010*/ 	.word	0x00000000
	.align		4
        /*0014*/ 	.word	0xfffffffd
	.align		4
        /*0018*/ 	.word	0x00000000
	.align		4
        /*001c*/ 	.word	0xfffffffc


//--------------------- .nv.constant2._Z20initializeStrategiesP8Strategy --------------------------
	.section	.nv.constant2._Z20initializeStrategiesP8Strategy,"a",@progbits
	.sectionflags	@""
	.align	4
.nv.constant2._Z20initializeStrategiesP8Strategy:
        /*0000*/ 	.byte	0x01, 0x00, 0x00, 0x00, 0x00, 0x00, 0x00, 0x00, 0x10, 0x01, 0x00, 0x00, 0x00, 0x00, 0x00, 0x00


//--------------------- .nv.constant2._Z11runBacktestP8Strategy --------------------------
	.section	.nv.constant2._Z11runBacktestP8Strategy,"a",@progbits
	.sectionflags	@""
	.align	4
.nv.constant2._Z11runBacktestP8Strategy:
        /*0000*/ 	.byte	0x01, 0x00, 0x00, 0x00, 0x00, 0x00, 0x00, 0x00, 0x40, 0x01, 0x00, 0x00, 0x00, 0x00, 0x00, 0x00


//--------------------- .text._Z20initializeStrategiesP8Strategy --------------------------
	.section	.text._Z20initializeStrategiesP8Strategy,"ax",@progbits
	.align	128
        .global         _Z20initializeStrategiesP8Strategy
        .type           _Z20initializeStrategiesP8Strategy,@function
        .size           _Z20initializeStrategiesP8Strategy,(.L_x_3 - _Z20initializeStrategiesP8Strategy)
        .other          _Z20initializeStrategiesP8Strategy,@"STO_CUDA_ENTRY STV_DEFAULT"
_Z20initializeStrategiesP8Strategy:
.text._Z20initializeStrategiesP8Strategy:
[----:B------:R-:W0:Y:S01]  /*0000*/  LDC R1, c[0x0][0x37c] ;  /* 0x0000df00ff017b82 */ /* 0x000e220000000800 */
[----:B------:R-:W1:Y:S07]  /*0010*/  S2R R0, SR_TID.X ;  /* 0x0000000000007919 */ /* 0x000e6e0000002100 */
[----:B------:R-:W1:Y:S08]  /*0020*/  S2UR UR4, SR_CTAID.X ;  /* 0x00000000000479c3 */ /* 0x000e700000002500 */
[----:B------:R-:W1:Y:S02]  /*0030*/  LDC R7, c[0x0][0x360] ;  /* 0x0000d800ff077b82 */ /* 0x000e640000000800 */
[----:B-1----:R-:W-:-:S05]  /*0040*/  IMAD R7, R7, UR4, R0 ;  /* 0x0000000407077c24 */ /* 0x002fca000f8e0200 */
[----:B------:R-:W-:-:S13]  /*0050*/  ISETP.GT.AND P0, PT, R7, 0x3d08f, PT ;  /* 0x0003d08f0700780c */ /* 0x000fda0003f04270 */
[----:B0-----:R-:W-:Y:S05]  /*0060*/  @P0 EXIT ;  /* 0x000000000000094d */ /* 0x001fea0003800000 */
[----:B------:R-:W0:Y:S01]  /*0070*/  LDC.64 R4, c[0x0][0x380] ;  /* 0x0000e000ff047b82 */ /* 0x000e220000000a00 */
[----:B------:R-:W-:Y:S01]  /*0080*/  IADD3 R2, PT, PT, R7, 0x2710, RZ ;  /* 0x0000271007027810 */ /* 0x000fe20007ffe0ff */
[----:B------:R-:W1:Y:S01]  /*0090*/  LDCU.64 UR4, c[0x0][0x358] ;  /* 0x00006b00ff0477ac */ /* 0x000e620008000a00 */
[----:B------:R-:W-:-:S04]  /*00a0*/  HFMA2 R6, -RZ, RZ, 0, 4.76837158203125e-07 ;  /* 0x00000008ff067431 */ /* 0x000fc800000001ff */
[----:B------:R-:W1:Y:S01]  /*00b0*/  I2F.F64 R2, R2 ;  /* 0x0000000200027312 */ /* 0x000e620000201c00 */
[----:B0-----:R-:W-:-:S04]  /*00c0*/  IMAD.WIDE R4, R7, 0x10, R4 ;  /* 0x0000001007047825 */ /* 0x001fc800078e0204 */
[----:B------:R-:W-:Y:S01]  /*00d0*/  IMAD.MOV.U32 R7, RZ, RZ, 0x0 ;  /* 0x00000000ff077424 */ /* 0x000fe200078e00ff */
[----:B-1----:R-:W-:Y:S04]  /*00e0*/  STG.E.64 desc[UR4][R4.64], R2 ;  /* 0x0000000204007986 */ /* 0x002fe8000c101b04 */
[----:B------:R-:W-:Y:S01]  /*00f0*/  STG.E.64 desc[UR4][R4.64+0x8], R6 ;  /* 0x0000080604007986 */ /* 0x000fe2000c101b04 */
[----:B------:R-:W-:Y:S05]  /*0100*/  EXIT ;  /* 0x000000000000794d */ /* 0x000fea0003800000 */
        .type           $_Z20initializeStrategiesP8Strategy$_Z8backtestP8Strategy,@function
        .size           $_Z20initializeStrategiesP8Strategy$_Z8backtestP8Strategy,(.L_x_3 - $_Z20initializeStrategiesP8Strategy$_Z8backtestP8Strategy)
$_Z20initializeStrategiesP8Strategy$_Z8backtestP8Strategy:
[----:B------:R-:W-:-:S05]  /*0110*/  IADD3 R1, PT, PT, R1, -0x8, RZ ;  /* 0xfffffff801017810 */ /* 0x000fca0007ffe0ff */
[----:B------:R0:W-:Y:S01]  /*0120*/  STL [R1], R2 ;  /* 0x0000000201007387 */ /* 0x0001e20000100800 */
[----:B------:R-:W0:Y:S03]  /*0130*/  LDCU.64 UR4, c[0x0][0x358] ;  /* 0x00006b00ff0477ac */ /* 0x000e260008000a00 */
[----:B0-----:R-:W2:Y:S02]  /*0140*/  LD.E.64 R2, desc[UR4][R4.64] ;  /* 0x0000000404027980 */ /* 0x001ea4000c101b00 */
[----:B--2---:R-:W-:-:S07]  /*0150*/  DADD R2, R2, 1 ;  /* 0x3ff0000002027429 */ /* 0x004fce0000000000 */
[----:B------:R0:W-:Y:S04]  /*0160*/  ST.E.64 desc[UR4][R4.64], R2 ;  /* 0x0000000204007985 */ /* 0x0001e8000c101b04 */
[----:B0-----:R0:W2:Y:S02]  /*0170*/  LDL R2, [R1] ;  /* 0x0000000001027983 */ /* 0x0010a40000100800 */
[----:B0-----:R-:W-:Y:S01]  /*0180*/  VIADD R1, R1, 0x8 ;  /* 0x0000000801017836 */ /* 0x001fe20000000000 */
[----:B--2---:R-:W-:Y:S06]  /*0190*/  RET.REL.NODEC R20 `(_Z20initializeStrategiesP8Strategy) ;  /* 0xfffffffc14987950 */ /* 0x004fec0003c3ffff */
.L_x_0:
[----:B------:R-:W-:-:S00]  /*01a0*/  BRA `(.L_x_0) ;  /* 0xfffffffc00fc7947 */ /* 0x000fc0000383ffff */
[----:B------:R-:W-:-:S00]  /*01b0*/  NOP ;  /* 0x0000000000007918 */ /* 0x000fc00000000000 */
        /* <DEDUP_REMOVED lines=12> */
.L_x_3:


//--------------------- .text._Z11runBacktestP8Strategy --------------------------
	.section	.text._Z11runBacktestP8Strategy,"ax",@progbits
	.align	128
        .global         _Z11runBacktestP8Strategy
        .type           _Z11runBacktestP8Strategy,@function
        .size           _Z11runBacktestP8Strategy,(.L_x_4 - _Z11runBacktestP8Strategy)
        .other          _Z11runBacktestP8Strategy,@"STO_CUDA_ENTRY STV_DEFAULT"
_Z11runBacktestP8Strategy:
.text._Z11runBacktestP8Strategy:
        /* <DEDUP_REMOVED lines=8> */
[----:B------:R-:W1:Y:S01]  /*0080*/  LDCU.64 UR4, c[0x0][0x358] ;  /* 0x00006b00ff0477ac */ /* 0x000e620008000a00 */
[----:B0-----:R-:W-:-:S05]  /*0090*/  IMAD.WIDE R2, R5, 0x10, R2 ;  /* 0x0000001005027825 */ /* 0x001fca00078e0202 */
[----:B-1----:R-:W2:Y:S01]  /*00a0*/  LDG.E R0, desc[UR4][R2.64+0x8] ;  /* 0x0000080402007981 */ /* 0x002ea2000c1e1900 */
[----:B------:R-:W-:Y:S02]  /*00b0*/  MOV R4, R2 ;  /* 0x0000000200047202 */ /* 0x000fe40000000f00 */
[----:B------:R-:W-:Y:S01]  /*00c0*/  MOV R5, R3 ;  /* 0x0000000300057202 */ /* 0x000fe20000000f00 */
[----:B--2---:R0:W1:Y:S01]  /*00d0*/  LDC.64 R6, c[0x2][R0] ;  /* 0x0080000000067b82 */ /* 0x0040620000000a00 */
[----:B------:R-:W-:Y:S01]  /*00e0*/  BSSY.RECONVERGENT B6, `(.L_x_1) ;  /* 0x0000004000067945 */ /* 0x000fe20003800200 */
[----:B------:R-:W-:Y:S01]  /*00f0*/  MOV R20, 0x120 ;  /* 0x0000012000147802 */ /* 0x000fe20000000f00 */
[----:B------:R-:W-:-:S07]  /*0100*/  IMAD.MOV.U32 R21, RZ, RZ, 0x0 ;  /* 0x00000000ff157424 */ /* 0x000fce00078e00ff */
[----:B01----:R-:W-:Y:S05]  /*0110*/  CALL.REL.NOINC R6 `(_Z11runBacktestP8Strategy) ;  /* 0xfffffffc06b87344 */ /* 0x003fea0003c3ffff */
[----:B------:R-:W-:Y:S05]  /*0120*/  BSYNC.RECONVERGENT B6 ;  /* 0x0000000000067941 */ /* 0x000fea0003800200 */
.L_x_1:
[----:B------:R-:W-:Y:S05]  /*0130*/  EXIT ;  /* 0x000000000000794d */ /* 0x000fea0003800000 */
        .type           $_Z11runBacktestP8Strategy$_Z8backtestP8Strategy,@function
        .size           $_Z11runBacktestP8Strategy$_Z8backtestP8Strategy,(.L_x_4 - $_Z11runBacktestP8Strategy$_Z8backtestP8Strategy)
$_Z11runBacktestP8Strategy$_Z8backtestP8Strategy:
[----:B------:R-:W-:Y:S01]  /*0140*/  IADD3 R1, PT, PT, R1, -0x8, RZ ;  /* 0xfffffff801017810 */ /* 0x000fe20007ffe0ff */
[----:B------:R-:W-:-:S04]  /*0150*/  IMAD.MOV.U32 R3, RZ, RZ, R5 ;  /* 0x000000ffff037224 */ /* 0x000fc800078e0005 */
[----:B------:R0:W-:Y:S02]  /*0160*/  STL [R1], R2 ;  /* 0x0000000201007387 */ /* 0x0001e40000100800 */
[----:B0-----:R-:W-:Y:S01]  /*0170*/  MOV R2, R4 ;  /* 0x0000000400027202 */ /* 0x001fe20000000f00 */
[----:B------:R-:W0:Y:S04]  /*0180*/  LDCU.64 UR4, c[0x0][0x358] ;  /* 0x00006b00ff0477ac */ /* 0x000e280008000a00 */
[----:B0-----:R-:W2:Y:S02]  /*0190*/  LD.E.64 R4, desc[UR4][R2.64] ;  /* 0x0000000402047980 */ /* 0x001ea4000c101b00 */
[----:B--2---:R-:W-:-:S07]  /*01a0*/  DADD R4, R4, 1 ;  /* 0x3ff0000004047429 */ /* 0x004fce0000000000 */
[----:B------:R0:W-:Y:S04]  /*01b0*/  ST.E.64 desc[UR4][R2.64], R4 ;  /* 0x0000000402007985 */ /* 0x0001e8000c101b04 */
[----:B0-----:R0:W2:Y:S02]  /*01c0*/  LDL R2, [R1] ;  /* 0x0000000001027983 */ /* 0x0010a40000100800 */
[----:B0-----:R-:W-:Y:S01]  /*01d0*/  VIADD R1, R1, 0x8 ;  /* 0x0000000801017836 */ /* 0x001fe20000000000 */
[----:B--2---:R-:W-:Y:S06]  /*01e0*/  RET.REL.NODEC R20 `(_Z11runBacktestP8Strategy) ;  /* 0xfffffffc14847950 */ /* 0x004fec0003c3ffff */
.L_x_2:
        /* <DEDUP_REMOVED lines=9> */
.L_x_4:


//--------------------- .nv.shared.reserved.0     --------------------------
	.section	.nv.shared.reserved.0,"aw",@nobits
	.weak		__nv_reservedSMEM_offset_0_alias
	.size		__nv_reservedSMEM_offset_0_alias, 0, 64
	.other		__nv_reservedSMEM_offset_0_alias,@"STO_CUDA_RESERVED_SHARED STV_DEFAULT"
__nv_reservedSMEM_offset_0_alias:
	.zero		0
	.zero		64


//--------------------- .nv.constant0._Z20initializeStrategiesP8Strategy --------------------------
	.section	.nv.constant0._Z20initializeStrategiesP8Strategy,"a",@progbits
	.sectionflags	@""
	.align	4
.nv.constant0._Z20initializeStrategiesP8Strategy:
	.zero		904


//--------------------- .nv.constant0._Z11runBacktestP8Strategy --------------------------
	.section	.nv.constant0._Z11runBacktestP8Strategy,"a",@progbits
	.sectionflags	@""
	.align	4
.nv.constant0._Z11runBacktestP8Strategy:
	.zero		904


//--------------------- SYMBOLS --------------------------

	.type		.nv.reservedSmem.offset0,@object
	.size		.nv.reservedSmem.offset0,0x4
